	.headerflags	@"EF_CUDA_TEXMODE_UNIFIED EF_CUDA_64BIT_ADDRESS EF_CUDA_ACCELERATORS EF_CUDA_SM90 EF_CUDA_VIRTUAL_SM(EF_CUDA_SM90)"
	.elftype	@"ET_EXEC"


//--------------------- .nv.info                  --------------------------
	.section	.nv.info,"",@"SHT_CUDA_INFO"
	.align	4


	//----- nvinfo : EIATTR_REGCOUNT
	.align		4
        /*0000*/ 	.byte	0x04, 0x2f
        /*0002*/ 	.short	(.L_1 - .L_0)
	.align		4
.L_0:
        /*0004*/ 	.word	index@(triton_mm)
        /*0008*/ 	.word	0x0000003a


	//----- nvinfo : EIATTR_MIN_STACK_SIZE
	.align		4
.L_1:
        /*000c*/ 	.byte	0x04, 0x12
        /*000e*/ 	.short	(.L_3 - .L_2)
	.align		4
.L_2:
        /*0010*/ 	.word	index@(triton_mm)
        /*0014*/ 	.word	0x00000000


	//----- nvinfo : EIATTR_FRAME_SIZE
	.align		4
.L_3:
        /*0018*/ 	.byte	0x04, 0x11
        /*001a*/ 	.short	(.L_5 - .L_4)
	.align		4
.L_4:
        /*001c*/ 	.word	index@(triton_mm)
        /*0020*/ 	.word	0x00000000


	//----- nvinfo : EIATTR_MIN_STACK_SIZE
	.align		4
.L_5:
        /*0024*/ 	.byte	0x04, 0x12
        /*0026*/ 	.short	(.L_7 - .L_6)
	.align		4
.L_6:
        /*0028*/ 	.word	index@(triton_mm)
        /*002c*/ 	.word	0x00000000
.L_7:


//--------------------- .nv.info.triton_mm        --------------------------
	.section	.nv.info.triton_mm,"",@"SHT_CUDA_INFO"
	.sectionflags	@""
	.align	4


	//----- nvinfo : EIATTR_CUDA_API_VERSION
	.align		4
        /*0000*/ 	.byte	0x04, 0x37
        /*0002*/ 	.short	(.L_9 - .L_8)
.L_8:
        /*0004*/ 	.word	0x0000007c


	//----- nvinfo : EIATTR_KPARAM_INFO
	.align		4
.L_9:
        /*0008*/ 	.byte	0x04, 0x17
        /*000a*/ 	.short	(.L_11 - .L_10)
.L_10:
        /*000c*/ 	.word	0x00000000
        /*0010*/ 	.short	0x0004
        /*0012*/ 	.short	0x001c
        /*0014*/ 	.byte	0x00, 0xf0, 0x11, 0x00


	//----- nvinfo : EIATTR_KPARAM_INFO
	.align		4
.L_11:
        /*0018*/ 	.byte	0x04, 0x17
        /*001a*/ 	.short	(.L_13 - .L_12)
.L_12:
        /*001c*/ 	.word	0x00000000
        /*0020*/ 	.short	0x0003
        /*0022*/ 	.short	0x0018
        /*0024*/ 	.byte	0x00, 0xf0, 0x11, 0x00


	//----- nvinfo : EIATTR_KPARAM_INFO
	.align		4
.L_13:
        /*0028*/ 	.byte	0x04, 0x17
        /*002a*/ 	.short	(.L_15 - .L_14)
.L_14:
        /*002c*/ 	.word	0x00000000
        /*0030*/ 	.short	0x0002
        /*0032*/ 	.short	0x0010
        /*0034*/ 	.byte	0x00, 0xf0, 0x21, 0x00


	//----- nvinfo : EIATTR_KPARAM_INFO
	.align		4
.L_15:
        /*0038*/ 	.byte	0x04, 0x17
        /*003a*/ 	.short	(.L_17 - .L_16)
.L_16:
        /*003c*/ 	.word	0x00000000
        /*0040*/ 	.short	0x0001
        /*0042*/ 	.short	0x0008
        /*0044*/ 	.byte	0x00, 0xf0, 0x21, 0x00


	//----- nvinfo : EIATTR_KPARAM_INFO
	.align		4
.L_17:
        /*0048*/ 	.byte	0x04, 0x17
        /*004a*/ 	.short	(.L_19 - .L_18)
.L_18:
        /*004c*/ 	.word	0x00000000
        /*0050*/ 	.short	0x0000
        /*0052*/ 	.short	0x0000
        /*0054*/ 	.byte	0x00, 0xf0, 0x21, 0x00


	//----- nvinfo : EIATTR_SPARSE_MMA_MASK
	.align		4
.L_19:
        /*0058*/ 	.byte	0x03, 0x50
        /*005a*/ 	.short	0x0000


	//----- nvinfo : EIATTR_MAXREG_COUNT
	.align		4
        /*005c*/ 	.byte	0x03, 0x1b
        /*005e*/ 	.short	0x00ff


	//----- nvinfo : EIATTR_COOP_GROUP_MASK_REGIDS
	.align		4
        /*0060*/ 	.byte	0x04, 0x29
        /*0062*/ 	.short	(.L_21 - .L_20)


	//   ....[0]....
.L_20:
        /*0064*/ 	.word	0xffffffff


	//----- nvinfo : EIATTR_COOP_GROUP_INSTR_OFFSETS
	.align		4
.L_21:
        /*0068*/ 	.byte	0x04, 0x28
        /*006a*/ 	.short	(.L_23 - .L_22)


	//   ....[0]....
.L_22:
        /*006c*/ 	.word	0x00000a80


	//----- nvinfo : EIATTR_EXIT_INSTR_OFFSETS
	.align		4
.L_23:
        /*0070*/ 	.byte	0x04, 0x1c
        /*0072*/ 	.short	(.L_25 - .L_24)


	//   ....[0]....
.L_24:
        /*0074*/ 	.word	0x00000050


	//   ....[1]....
        /*0078*/ 	.word	0x00001230


	//   ....[2]....
        /*007c*/ 	.word	0x00001280


	//----- nvinfo : EIATTR_MAX_THREADS
	.align		4
.L_25:
        /*0080*/ 	.byte	0x04, 0x05
        /*0082*/ 	.short	(.L_27 - .L_26)
.L_26:
        /*0084*/ 	.word	0x00000080
        /*0088*/ 	.word	0x00000001
        /*008c*/ 	.word	0x00000001


	//----- nvinfo : EIATTR_CBANK_PARAM_SIZE
	.align		4
.L_27:
        /*0090*/ 	.byte	0x03, 0x19
        /*0092*/ 	.short	0x0020


	//----- nvinfo : EIATTR_PARAM_CBANK
	.align		4
        /*0094*/ 	.byte	0x04, 0x0a
        /*0096*/ 	.short	(.L_29 - .L_28)
	.align		4
.L_28:
        /*0098*/ 	.word	index@(.nv.constant0.triton_mm)
        /*009c*/ 	.short	0x0210
        /*009e*/ 	.short	0x0020


	//----- nvinfo : EIATTR_SW_WAR
	.align		4
.L_29:
        /*00a0*/ 	.byte	0x04, 0x36
        /*00a2*/ 	.short	(.L_31 - .L_30)
.L_30:
        /*00a4*/ 	.word	0x00000008
.L_31:


//--------------------- .nv.callgraph             --------------------------
	.section	.nv.callgraph,"",@"SHT_CUDA_CALLGRAPH"
	.align	4
	.sectionentsize	8
	.align		4
        /*0000*/ 	.word	0x00000000
	.align		4
        /*0004*/ 	.word	0xffffffff
	.align		4
        /*0008*/ 	.word	0x00000000
	.align		4
        /*000c*/ 	.word	0xfffffffe
	.align		4
        /*0010*/ 	.word	0x00000000
	.align		4
        /*0014*/ 	.word	0xfffffffd
	.align		4
        /*0018*/ 	.word	0x00000000
	.align		4
        /*001c*/ 	.word	0xfffffffc


//--------------------- .text.triton_mm           --------------------------
	.section	.text.triton_mm,"ax",@progbits
	.sectionflags	@"SHF_BARRIERS=1"
	.align	128
        .global         triton_mm
        .type           triton_mm,@function
        .size           triton_mm,(.L_x_2 - triton_mm)
        .other          triton_mm,@"STO_CUDA_ENTRY STV_DEFAULT"
triton_mm:
.text.triton_mm:
[----:B------:R-:W1:Y:S02]  /*0000*/  LDC R1, c[0x0][0x28] ;  /* 0x00000a00ff017b82 */ /* 0x000e640000000800 */
[----:B------:R-:W2:Y:S02]  /*0010*/  LDC.64 R6, c[0x0][0x228] ;  /* 0x00008a00ff067b82 */ /* 0x000ea40000000a00 */
[----:B--2---:R-:W-:-:S04]  /*0020*/  IMAD.IADD R7, R7, 0x1, R6 ;  /* 0x0000000107077824 */ /* 0x004fc800078e0206 */
[----:B------:R-:W-:-:S05]  /*0030*/  IMAD R0, R7, 0xc00, RZ ;  /* 0x00000c0007007824 */ /* 0x000fca00078e02ff */
[----:B------:R-:W-:-:S13]  /*0040*/  ISETP.NE.AND P0, PT, R0, RZ, PT ;  /* 0x000000ff0000720c */ /* 0x000fda0003f05270 */
[----:B------:R-:W-:Y:S05]  /*0050*/  @!P0 EXIT ;  /* 0x000000000000894d */ /* 0x000fea0003800000 */
[----:B------:R-:W2:Y:S01]  /*0060*/  S2R R10, SR_CTAID.X ;  /* 0x00000000000a7919 */ /* 0x000ea20000002500 */
[----:B------:R-:W-:Y:S01]  /*0070*/  VIADD R0, R7, 0x3f ;  /* 0x0000003f07007836 */ /* 0x000fe20000000000 */
[----:B------:R-:W-:Y:S01]  /*0080*/  IABS R12, R7 ;  /* 0x00000007000c7213 */ /* 0x000fe20000000000 */
[----:B------:R-:W3:Y:S01]  /*0090*/  S2UR UR5, SR_CgaCtaId ;  /* 0x00000000000579c3 */ /* 0x000ee20000008800 */
[----:B------:R-:W-:Y:S01]  /*00a0*/  UMOV UR4, 0x400 ;  /* 0x0000040000047882 */ /* 0x000fe20000000000 */
[----:B------:R-:W-:Y:S01]  /*00b0*/  ULDC.64 UR16, c[0x0][0x208] ;  /* 0x0000820000107ab9 */ /* 0x000fe20000000a00 */
[----:B------:R-:W-:Y:S02]  /*00c0*/  SHF.R.S32.HI R3, RZ, 0x1f, R0 ;  /* 0x0000001fff037819 */ /* 0x000fe40000011400 */
[----:B------:R-:W-:Y:S02]  /*00d0*/  CS2R R24, SRZ ;  /* 0x0000000000187805 */ /* 0x000fe4000001ff00 */
[----:B------:R-:W-:-:S02]  /*00e0*/  CS2R R26, SRZ ;  /* 0x00000000001a7805 */ /* 0x000fc4000001ff00 */
[----:B------:R-:W-:Y:S02]  /*00f0*/  CS2R R28, SRZ ;  /* 0x00000000001c7805 */ /* 0x000fe4000001ff00 */
[----:B------:R-:W-:Y:S02]  /*0100*/  LEA.HI R3, R3, R0, RZ, 0x6 ;  /* 0x0000000003037211 */ /* 0x000fe400078f30ff */
[----:B------:R-:W-:Y:S02]  /*0110*/  CS2R R30, SRZ ;  /* 0x00000000001e7805 */ /* 0x000fe4000001ff00 */
[----:B------:R-:W-:Y:S02]  /*0120*/  CS2R R36, SRZ ;  /* 0x0000000000247805 */ /* 0x000fe4000001ff00 */
[----:B------:R-:W-:Y:S02]  /*0130*/  CS2R R38, SRZ ;  /* 0x0000000000267805 */ /* 0x000fe4000001ff00 */
[----:B------:R-:W-:-:S02]  /*0140*/  CS2R R40, SRZ ;  /* 0x0000000000287805 */ /* 0x000fc4000001ff00 */
[----:B------:R-:W-:Y:S02]  /*0150*/  CS2R R42, SRZ ;  /* 0x00000000002a7805 */ /* 0x000fe4000001ff00 */
[----:B------:R-:W-:Y:S02]  /*0160*/  CS2R R44, SRZ ;  /* 0x00000000002c7805 */ /* 0x000fe4000001ff00 */
[----:B------:R-:W-:Y:S02]  /*0170*/  CS2R R46, SRZ ;  /* 0x00000000002e7805 */ /* 0x000fe4000001ff00 */
[----:B------:R-:W-:Y:S02]  /*0180*/  CS2R R48, SRZ ;  /* 0x0000000000307805 */ /* 0x000fe4000001ff00 */
[----:B------:R-:W-:Y:S02]  /*0190*/  CS2R R50, SRZ ;  /* 0x0000000000327805 */ /* 0x000fe4000001ff00 */
[----:B------:R-:W-:-:S02]  /*01a0*/  CS2R R52, SRZ ;  /* 0x0000000000347805 */ /* 0x000fc4000001ff00 */
[----:B------:R-:W-:Y:S01]  /*01b0*/  CS2R R54, SRZ ;  /* 0x0000000000367805 */ /* 0x000fe2000001ff00 */
[----:B------:R-:W-:Y:S01]  /*01c0*/  UMOV UR14, 0xffffffff ;  /* 0xffffffff000e7882 */ /* 0x000fe20000000000 */
[----:B---3--:R-:W-:-:S03]  /*01d0*/  UPRMT UR5, UR5, 0x654, UR4 ;  /* 0x0000065405057896 */ /* 0x008fc60008000004 */
[----:B------:R-:W-:Y:S01]  /*01e0*/  UMOV UR4, URZ ;  /* 0x0000003f00047c82 */ /* 0x000fe20008000000 */
[C---:B--2---:R-:W-:Y:S01]  /*01f0*/  IMAD.HI R2, R10.reuse, 0x2aaaaaab, RZ ;  /* 0x2aaaaaab0a027827 */ /* 0x044fe200078e02ff */
[----:B------:R-:W-:Y:S02]  /*0200*/  IABS R11, R10 ;  /* 0x0000000a000b7213 */ /* 0x000fe40000000000 */
[----:B------:R-:W-:Y:S02]  /*0210*/  ISETP.GE.AND P1, PT, R10, RZ, PT ;  /* 0x000000ff0a00720c */ /* 0x000fe40003f26270 */
[----:B------:R-:W-:-:S04]  /*0220*/  SHF.R.U32.HI R5, RZ, 0x1f, R2 ;  /* 0x0000001fff057819 */ /* 0x000fc80000011602 */
[----:B------:R-:W-:-:S05]  /*0230*/  LEA.HI.SX32 R5, R2, R5, 0x1a ;  /* 0x0000000502057211 */ /* 0x000fca00078fd2ff */
[----:B------:R-:W-:-:S05]  /*0240*/  IMAD.SHL.U32 R0, R5, 0x8, RZ ;  /* 0x0000000805007824 */ /* 0x000fca00078e00ff */
[----:B------:R-:W-:-:S04]  /*0250*/  LEA.HI.SX32 R3, R3, -R0, 0x1a ;  /* 0x8000000003037211 */ /* 0x000fc800078fd2ff */
[----:B------:R-:W-:-:S04]  /*0260*/  VIMNMX R4, R3, 0x8, PT ;  /* 0x0000000803047848 */ /* 0x000fc80003fe0100 */
[-C--:B------:R-:W-:Y:S02]  /*0270*/  IABS R15, R4.reuse ;  /* 0x00000004000f7213 */ /* 0x080fe40000000000 */
[----:B------:R-:W-:Y:S02]  /*0280*/  IABS R13, R4 ;  /* 0x00000004000d7213 */ /* 0x000fe40000000000 */
[----:B------:R-:W2:Y:S08]  /*0290*/  I2F.RP R6, R15 ;  /* 0x0000000f00067306 */ /* 0x000eb00000209400 */
[----:B--2---:R-:W2:Y:S02]  /*02a0*/  MUFU.RCP R6, R6 ;  /* 0x0000000600067308 */ /* 0x004ea40000001000 */
[----:B--2---:R-:W-:-:S06]  /*02b0*/  VIADD R2, R6, 0xffffffe ;  /* 0x0ffffffe06027836 */ /* 0x004fcc0000000000 */
[----:B------:R-:W2:Y:S08]  /*02c0*/  I2F.RP R6, R12 ;  /* 0x0000000c00067306 */ /* 0x000eb00000209400 */
[----:B------:R3:W4:Y:S08]  /*02d0*/  F2I.FTZ.U32.TRUNC.NTZ R3, R2 ;  /* 0x0000000200037305 */ /* 0x000730000021f000 */
[----:B--2---:R-:W2:Y:S01]  /*02e0*/  MUFU.RCP R6, R6 ;  /* 0x0000000600067308 */ /* 0x004ea20000001000 */
[----:B---3--:R-:W-:-:S02]  /*02f0*/  IMAD.MOV.U32 R2, RZ, RZ, RZ ;  /* 0x000000ffff027224 */ /* 0x008fc400078e00ff */
[----:B----4-:R-:W-:-:S04]  /*0300*/  IMAD.MOV R8, RZ, RZ, -R3 ;  /* 0x000000ffff087224 */ /* 0x010fc800078e0a03 */
[----:B------:R-:W-:-:S04]  /*0310*/  IMAD R9, R8, R15, RZ ;  /* 0x0000000f08097224 */ /* 0x000fc800078e02ff */
[----:B------:R-:W-:Y:S02]  /*0320*/  IMAD.HI.U32 R8, R3, R9, R2 ;  /* 0x0000000903087227 */ /* 0x000fe400078e0002 */
[----:B------:R-:W3:Y:S02]  /*0330*/  S2R R9, SR_TID.X ;  /* 0x0000000000097919 */ /* 0x000ee40000002100 */
[----:B------:R-:W-:Y:S02]  /*0340*/  IMAD.MOV.U32 R3, RZ, RZ, R11 ;  /* 0x000000ffff037224 */ /* 0x000fe400078e000b */
[----:B------:R-:W-:Y:S02]  /*0350*/  IMAD.MOV R11, RZ, RZ, -R13 ;  /* 0x000000ffff0b7224 */ /* 0x000fe400078e0a0d */
[----:B------:R-:W-:-:S04]  /*0360*/  IMAD.HI.U32 R2, R8, R3, RZ ;  /* 0x0000000308027227 */ /* 0x000fc800078e00ff */
[----:B------:R-:W-:Y:S02]  /*0370*/  IMAD R2, R2, R11, R3 ;  /* 0x0000000b02027224 */ /* 0x000fe400078e0203 */
[----:B------:R-:W-:Y:S02]  /*0380*/  IMAD R13, R5, -0x180, R10 ;  /* 0xfffffe80050d7824 */ /* 0x000fe400078e020a */
[----:B--2---:R-:W-:Y:S01]  /*0390*/  VIADD R3, R6, 0xffffffe ;  /* 0x0ffffffe06037836 */ /* 0x004fe20000000000 */
[----:B------:R-:W-:Y:S02]  /*03a0*/  ISETP.GT.U32.AND P0, PT, R15, R2, PT ;  /* 0x000000020f00720c */ /* 0x000fe40003f04070 */
[----:B------:R-:W-:-:S03]  /*03b0*/  IABS R5, R13 ;  /* 0x0000000d00057213 */ /* 0x000fc60000000000 */
[----:B------:R-:W2:Y:S02]  /*03c0*/  F2I.FTZ.U32.TRUNC.NTZ R3, R3 ;  /* 0x0000000300037305 */ /* 0x000ea4000021f000 */
[----:B------:R-:W-:-:S04]  /*03d0*/  IMAD.HI.U32 R8, R8, R5, RZ ;  /* 0x0000000508087227 */ /* 0x000fc800078e00ff */
[----:B------:R-:W-:Y:S01]  /*03e0*/  IMAD R6, R8, R11, R5 ;  /* 0x0000000b08067224 */ /* 0x000fe200078e0205 */
[----:B------:R-:W-:Y:S01]  /*03f0*/  LOP3.LUT R5, RZ, R4, RZ, 0x33, !PT ;  /* 0x00000004ff057212 */ /* 0x000fe200078e33ff */
[----:B------:R-:W-:-:S03]  /*0400*/  @!P0 IMAD.IADD R2, R2, 0x1, -R15 ;  /* 0x0000000102028824 */ /* 0x000fc600078e0a0f */
[C---:B------:R-:W-:Y:S02]  /*0410*/  ISETP.GT.U32.AND P3, PT, R15.reuse, R6, PT ;  /* 0x000000060f00720c */ /* 0x040fe40003f64070 */
[----:B------:R-:W-:Y:S01]  /*0420*/  ISETP.GT.U32.AND P0, PT, R15, R2, PT ;  /* 0x000000020f00720c */ /* 0x000fe20003f04070 */
[----:B--2---:R-:W-:-:S04]  /*0430*/  IMAD.MOV R17, RZ, RZ, -R3 ;  /* 0x000000ffff117224 */ /* 0x004fc800078e0a03 */
[----:B------:R-:W-:-:S06]  /*0440*/  IMAD R17, R17, R12, RZ ;  /* 0x0000000c11117224 */ /* 0x000fcc00078e02ff */
[--C-:B------:R-:W-:Y:S02]  /*0450*/  @!P3 IMAD.IADD R6, R6, 0x1, -R15.reuse ;  /* 0x000000010606b824 */ /* 0x100fe400078e0a0f */
[----:B------:R-:W-:Y:S01]  /*0460*/  @!P0 IMAD.IADD R2, R2, 0x1, -R15 ;  /* 0x0000000102028824 */ /* 0x000fe200078e0a0f */
[----:B------:R-:W-:Y:S01]  /*0470*/  ISETP.NE.AND P0, PT, R4, RZ, PT ;  /* 0x000000ff0400720c */ /* 0x000fe20003f05270 */
[----:B------:R-:W-:Y:S01]  /*0480*/  @!P3 VIADD R8, R8, 0x1 ;  /* 0x000000010808b836 */ /* 0x000fe20000000000 */
[----:B------:R-:W-:Y:S01]  /*0490*/  LOP3.LUT R4, R13, R4, RZ, 0x3c, !PT ;  /* 0x000000040d047212 */ /* 0x000fe200078e3cff */
[----:B------:R-:W-:Y:S01]  /*04a0*/  @!P1 IMAD.MOV R2, RZ, RZ, -R2 ;  /* 0x000000ffff029224 */ /* 0x000fe200078e0a02 */
[----:B------:R-:W-:Y:S02]  /*04b0*/  ISETP.GE.U32.AND P2, PT, R6, R15, PT ;  /* 0x0000000f0600720c */ /* 0x000fe40003f46070 */
[----:B------:R-:W-:Y:S02]  /*04c0*/  ISETP.GE.AND P1, PT, R4, RZ, PT ;  /* 0x000000ff0400720c */ /* 0x000fe40003f26270 */
[----:B------:R-:W-:-:S02]  /*04d0*/  SEL R11, R5, R2, !P0 ;  /* 0x00000002050b7207 */ /* 0x000fc40004000000 */
[----:B---3--:R-:W-:-:S03]  /*04e0*/  SHF.R.U32.HI R2, RZ, 0x2, R9 ;  /* 0x00000002ff027819 */ /* 0x008fc60000011609 */
[----:B------:R-:W-:Y:S01]  /*04f0*/  IMAD.IADD R10, R0, 0x1, R11 ;  /* 0x00000001000a7824 */ /* 0x000fe200078e020b */
[----:B------:R-:W-:Y:S01]  /*0500*/  SGXT.U32 R11, R2, 0x5 ;  /* 0x00000005020b781a */ /* 0x000fe20000000000 */
[----:B------:R-:W-:Y:S01]  /*0510*/  IMAD.MOV.U32 R2, RZ, RZ, RZ ;  /* 0x000000ffff027224 */ /* 0x000fe200078e00ff */
[----:B------:R-:W-:Y:S01]  /*0520*/  IABS R0, R7 ;  /* 0x0000000700007213 */ /* 0x000fe20000000000 */
[----:B------:R-:W-:Y:S02]  /*0530*/  IMAD.SHL.U32 R10, R10, 0x40, RZ ;  /* 0x000000400a0a7824 */ /* 0x000fe400078e00ff */
[----:B------:R-:W-:-:S03]  /*0540*/  IMAD.HI.U32 R2, R3, R17, R2 ;  /* 0x0000001103027227 */ /* 0x000fc600078e0002 */
[----:B------:R-:W-:Y:S01]  /*0550*/  LOP3.LUT R14, R10, R11, RZ, 0xfc, !PT ;  /* 0x0000000b0a0e7212 */ /* 0x000fe200078efcff */
[----:B------:R-:W-:Y:S01]  /*0560*/  IMAD.MOV R15, RZ, RZ, -R0 ;  /* 0x000000ffff0f7224 */ /* 0x000fe200078e0a00 */
[----:B------:R-:W-:Y:S01]  /*0570*/  LOP3.LUT R16, R10, 0x20, R11, 0xfe, !PT ;  /* 0x000000200a107812 */ /* 0x000fe200078efe0b */
[----:B------:R-:W-:Y:S01]  /*0580*/  @P2 VIADD R8, R8, 0x1 ;  /* 0x0000000108082836 */ /* 0x000fe20000000000 */
[----:B------:R-:W-:Y:S02]  /*0590*/  IABS R13, R14 ;  /* 0x0000000e000d7213 */ /* 0x000fe40000000000 */
[----:B------:R-:W-:Y:S01]  /*05a0*/  IABS R3, R16 ;  /* 0x0000001000037213 */ /* 0x000fe20000000000 */
[----:B------:R-:W-:Y:S01]  /*05b0*/  @!P1 IMAD.MOV R8, RZ, RZ, -R8 ;  /* 0x000000ffff089224 */ /* 0x000fe200078e0a08 */
[----:B------:R-:W-:Y:S01]  /*05c0*/  ISETP.GE.AND P1, PT, R14, RZ, PT ;  /* 0x000000ff0e00720c */ /* 0x000fe20003f26270 */
[----:B------:R-:W-:-:S03]  /*05d0*/  IMAD.HI.U32 R0, R2, R13, RZ ;  /* 0x0000000d02007227 */ /* 0x000fc600078e00ff */
[----:B------:R-:W-:Y:S01]  /*05e0*/  SEL R5, R5, R8, !P0 ;  /* 0x0000000805057207 */ /* 0x000fe20004000000 */
[----:B------:R-:W-:-:S04]  /*05f0*/  IMAD.HI.U32 R2, R2, R3, RZ ;  /* 0x0000000302027227 */ /* 0x000fc800078e00ff */
[-C--:B------:R-:W-:Y:S02]  /*0600*/  IMAD R13, R0, R15.reuse, R13 ;  /* 0x0000000f000d7224 */ /* 0x080fe400078e020d */
[----:B------:R-:W-:Y:S01]  /*0610*/  IMAD R15, R2, R15, R3 ;  /* 0x0000000f020f7224 */ /* 0x000fe200078e0203 */
[----:B------:R-:W-:Y:S01]  /*0620*/  SHF.R.U32.HI R3, RZ, 0x3, R9 ;  /* 0x00000003ff037819 */ /* 0x000fe20000011609 */
[----:B------:R-:W-:Y:S01]  /*0630*/  IMAD.SHL.U32 R0, R9, 0x8, RZ ;  /* 0x0000000809007824 */ /* 0x000fe200078e00ff */
[C---:B------:R-:W-:Y:S01]  /*0640*/  ISETP.GT.U32.AND P2, PT, R12.reuse, R13, PT ;  /* 0x0000000d0c00720c */ /* 0x040fe20003f44070 */
[----:B------:R-:W-:Y:S01]  /*0650*/  IMAD.SHL.U32 R5, R5, 0x40, RZ ;  /* 0x0000004005057824 */ /* 0x000fe200078e00ff */
[----:B------:R-:W-:Y:S02]  /*0660*/  ISETP.GT.U32.AND P3, PT, R12, R15, PT ;  /* 0x0000000f0c00720c */ /* 0x000fe40003f64070 */
[----:B------:R-:W-:Y:S02]  /*0670*/  LOP3.LUT R6, R0, 0x18, R9, 0x48, !PT ;  /* 0x0000001800067812 */ /* 0x000fe400078e4809 */
[----:B------:R-:W-:-:S02]  /*0680*/  LOP3.LUT R2, R11, 0x20, RZ, 0xfc, !PT ;  /* 0x000000200b027812 */ /* 0x000fc400078efcff */
[----:B------:R-:W-:Y:S02]  /*0690*/  SGXT.U32 R3, R3, 0x4 ;  /* 0x000000040303781a */ /* 0x000fe40000000000 */
[----:B------:R-:W-:Y:S01]  /*06a0*/  LOP3.LUT R18, R5, R11, RZ, 0xfc, !PT ;  /* 0x0000000b05127212 */ /* 0x000fe200078efcff */
[----:B------:R-:W-:Y:S01]  /*06b0*/  IMAD R8, R2, 0x20, R6 ;  /* 0x0000002002087824 */ /* 0x000fe200078e0206 */
[----:B------:R-:W-:Y:S01]  /*06c0*/  LOP3.LUT R20, R5, 0x20, R11, 0xfe, !PT ;  /* 0x0000002005147812 */ /* 0x000fe200078efe0b */
[--C-:B------:R-:W-:Y:S01]  /*06d0*/  @!P2 IMAD.IADD R13, R13, 0x1, -R12.reuse ;  /* 0x000000010d0da824 */ /* 0x100fe200078e0a0c */
[----:B------:R-:W-:Y:S01]  /*06e0*/  LOP3.LUT R4, R10, R3, RZ, 0xfc, !PT ;  /* 0x000000030a047212 */ /* 0x000fe200078efcff */
[----:B------:R-:W-:Y:S01]  /*06f0*/  @!P3 IMAD.IADD R15, R15, 0x1, -R12 ;  /* 0x000000010f0fb824 */ /* 0x000fe200078e0a0c */
[----:B------:R-:W-:Y:S01]  /*0700*/  ISETP.GE.AND P3, PT, R16, RZ, PT ;  /* 0x000000ff1000720c */ /* 0x000fe20003f66270 */
[----:B------:R-:W2:Y:S01]  /*0710*/  LDC.64 R2, c[0x0][0x218] ;  /* 0x00008600ff027b82 */ /* 0x000ea20000000a00 */
[C---:B------:R-:W-:Y:S01]  /*0720*/  ISETP.GT.U32.AND P0, PT, R12.reuse, R13, PT ;  /* 0x0000000d0c00720c */ /* 0x040fe20003f04070 */
[----:B------:R-:W-:Y:S01]  /*0730*/  IMAD R6, R11, 0x20, R6 ;  /* 0x000000200b067824 */ /* 0x000fe200078e0206 */
[----:B------:R-:W-:Y:S01]  /*0740*/  ISETP.GT.U32.AND P2, PT, R12, R15, PT ;  /* 0x0000000f0c00720c */ /* 0x000fe20003f44070 */
[----:B------:R-:W-:Y:S01]  /*0750*/  IMAD.HI R14, R18, 0x2aaaaaab, RZ ;  /* 0x2aaaaaab120e7827 */ /* 0x000fe200078e02ff */
[----:B------:R-:W-:-:S03]  /*0760*/  LEA R35, R8, UR5, 0x1 ;  /* 0x0000000508237c11 */ /* 0x000fc6000f8e08ff */
[----:B------:R-:W3:Y:S01]  /*0770*/  LDC.64 R10, c[0x0][0x210] ;  /* 0x00008400ff0a7b82 */ /* 0x000ee20000000a00 */
[----:B------:R-:W-:Y:S01]  /*0780*/  IMAD.HI R16, R20, 0x2aaaaaab, RZ ;  /* 0x2aaaaaab14107827 */ /* 0x000fe200078e02ff */
[----:B------:R-:W-:-:S04]  /*0790*/  SHF.R.U32.HI R17, RZ, 0x1f, R14 ;  /* 0x0000001fff117819 */ /* 0x000fc8000001160e */
[----:B------:R-:W-:Y:S01]  /*07a0*/  SHF.R.U32.HI R19, RZ, 0x1f, R16 ;  /* 0x0000001fff137819 */ /* 0x000fe20000011610 */
[--C-:B------:R-:W-:Y:S01]  /*07b0*/  @!P0 IMAD.IADD R13, R13, 0x1, -R12.reuse ;  /* 0x000000010d0d8824 */ /* 0x100fe200078e0a0c */
[----:B------:R-:W-:Y:S01]  /*07c0*/  LEA.HI R17, R14, R17, RZ, 0x17 ;  /* 0x000000110e117211 */ /* 0x000fe200078fb8ff */
[----:B------:R-:W-:Y:S01]  /*07d0*/  @!P2 IMAD.IADD R15, R15, 0x1, -R12 ;  /* 0x000000010f0fa824 */ /* 0x000fe200078e0a0c */
[----:B------:R-:W-:Y:S01]  /*07e0*/  LEA.HI R19, R16, R19, RZ, 0x17 ;  /* 0x0000001310137211 */ /* 0x000fe200078fb8ff */
[----:B------:R-:W-:Y:S01]  /*07f0*/  @!P1 IMAD.MOV R13, RZ, RZ, -R13 ;  /* 0x000000ffff0d9224 */ /* 0x000fe200078e0a0d */
[----:B------:R-:W-:Y:S01]  /*0800*/  ISETP.NE.AND P0, PT, R7, RZ, PT ;  /* 0x000000ff0700720c */ /* 0x000fe20003f05270 */
[----:B------:R-:W-:Y:S01]  /*0810*/  @!P3 IMAD.MOV R15, RZ, RZ, -R15 ;  /* 0x000000ffff0fb224 */ /* 0x000fe200078e0a0f */
[----:B------:R-:W-:Y:S01]  /*0820*/  LOP3.LUT R14, RZ, R7, RZ, 0x33, !PT ;  /* 0x00000007ff0e7212 */ /* 0x000fe200078e33ff */
[----:B------:R-:W-:Y:S01]  /*0830*/  IMAD R17, R17, -0xc00, R18 ;  /* 0xfffff40011117824 */ /* 0x000fe200078e0212 */
[----:B------:R-:W-:Y:S01]  /*0840*/  LOP3.LUT R12, R0, 0x18, RZ, 0xc0, !PT ;  /* 0x00000018000c7812 */ /* 0x000fe200078ec0ff */
[----:B------:R-:W-:Y:S01]  /*0850*/  IMAD R19, R19, -0xc00, R20 ;  /* 0xfffff40013137824 */ /* 0x000fe200078e0214 */
[C---:B------:R-:W-:Y:S01]  /*0860*/  SEL R13, R14.reuse, R13, !P0 ;  /* 0x0000000d0e0d7207 */ /* 0x040fe20004000000 */
[----:B------:R-:W-:Y:S01]  /*0870*/  IMAD.MOV.U32 R20, RZ, RZ, RZ ;  /* 0x000000ffff147224 */ /* 0x000fe200078e00ff */
[----:B------:R-:W-:Y:S01]  /*0880*/  SEL R15, R14, R15, !P0 ;  /* 0x0000000f0e0f7207 */ /* 0x000fe20004000000 */
[----:B------:R-:W-:-:S02]  /*0890*/  IMAD R17, R17, 0xc00, R12 ;  /* 0x00000c0011117824 */ /* 0x000fc400078e020c */
[--C-:B------:R-:W-:Y:S02]  /*08a0*/  IMAD R21, R19, 0xc00, R12.reuse ;  /* 0x00000c0013157824 */ /* 0x100fe400078e020c */
[--C-:B------:R-:W-:Y:S02]  /*08b0*/  IMAD R13, R13, 0xc00, R12.reuse ;  /* 0x00000c000d0d7824 */ /* 0x100fe400078e020c */
[----:B------:R-:W-:Y:S02]  /*08c0*/  IMAD R15, R15, 0xc00, R12 ;  /* 0x00000c000f0f7824 */ /* 0x000fe400078e020c */
[----:B--2---:R-:W-:-:S04]  /*08d0*/  IMAD.WIDE R32, R17, 0x2, R2 ;  /* 0x0000000211207825 */ /* 0x004fc800078e0202 */
[----:B------:R-:W-:Y:S01]  /*08e0*/  IMAD.WIDE R2, R21, 0x2, R2 ;  /* 0x0000000215027825 */ /* 0x000fe200078e0202 */
[----:B------:R-:W-:Y:S02]  /*08f0*/  LEA R21, R6, UR5, 0x1 ;  /* 0x0000000506157c11 */ /* 0x000fe4000f8e08ff */
[----:B------:R-:W-:Y:S01]  /*0900*/  IADD3 R12, P1, R32, 0x40, RZ ;  /* 0x00000040200c7810 */ /* 0x000fe20007f3e0ff */
[----:B---3--:R-:W-:-:S04]  /*0910*/  IMAD.WIDE R18, R13, 0x2, R10 ;  /* 0x000000020d127825 */ /* 0x008fc800078e020a */
[----:B------:R-:W-:Y:S01]  /*0920*/  IMAD.WIDE R22, R15, 0x2, R10 ;  /* 0x000000020f167825 */ /* 0x000fe200078e020a */
[----:B------:R-:W-:Y:S01]  /*0930*/  @!PT LDS RZ, [RZ] ;  /* 0x00000000fffff984 */ /* 0x000fe20000000800 */
[----:B------:R-:W-:Y:S01]  /*0940*/  @!PT LDS RZ, [RZ] ;  /* 0x00000000fffff984 */ /* 0x000fe20000000800 */
[----:B------:R-:W-:Y:S01]  /*0950*/  @!PT LDS RZ, [RZ] ;  /* 0x00000000fffff984 */ /* 0x000fe20000000800 */
[----:B------:R2:W-:Y:S01]  /*0960*/  LDGSTS.E.BYPASS.128 [R21], desc[UR16][R18.64] ;  /* 0x0000000012157fae */ /* 0x0005e2000b901c50 */
[----:B------:R-:W-:Y:S02]  /*0970*/  IADD3 R10, P2, R18, 0x40, RZ ;  /* 0x00000040120a7810 */ /* 0x000fe40007f5e0ff */
[----:B------:R-:W-:Y:S01]  /*0980*/  IMAD.X R13, RZ, RZ, R33, P1 ;  /* 0x000000ffff0d7224 */ /* 0x000fe200008e0621 */
[----:B------:R3:W-:Y:S01]  /*0990*/  LDGSTS.E.BYPASS.128 [R35], desc[UR16][R22.64] ;  /* 0x0000000016237fae */ /* 0x0007e2000b901c50 */
[----:B------:R-:W-:Y:S01]  /*09a0*/  IADD3 R11, P0, R22, 0x40, RZ ;  /* 0x00000040160b7810 */ /* 0x000fe20007f1e0ff */
[----:B------:R-:W-:Y:S02]  /*09b0*/  IMAD.X R17, RZ, RZ, R19, P2 ;  /* 0x000000ffff117224 */ /* 0x000fe400010e0613 */
[----:B------:R-:W0:Y:S02]  /*09c0*/  LDGDEPBAR ;  /* 0x00000000000079af */ /* 0x000e240000000000 */
[----:B------:R-:W-:Y:S01]  /*09d0*/  IMAD.X R14, RZ, RZ, R23, P0 ;  /* 0x000000ffff0e7224 */ /* 0x000fe200000e0617 */
[----:B------:R-:W-:Y:S01]  /*09e0*/  IADD3 R15, P0, R2, 0x40, RZ ;  /* 0x00000040020f7810 */ /* 0x000fe20007f1e0ff */
[----:B------:R4:W-:Y:S01]  /*09f0*/  LDGSTS.E.BYPASS.128 [R21+0x2000], desc[UR16][R32.64] ;  /* 0x0200000020157fae */ /* 0x0009e2000b901c50 */
[----:B--2---:R-:W-:-:S02]  /*0a00*/  SHF.R.U32.HI R19, RZ, 0x5, R9 ;  /* 0x00000005ff137819 */ /* 0x004fc40000011609 */
[----:B------:R-:W-:Y:S01]  /*0a10*/  SHF.R.U32.HI R18, RZ, 0x3, R9 ;  /* 0x00000003ff127819 */ /* 0x000fe20000011609 */
[----:B------:R2:W-:Y:S01]  /*0a20*/  LDGSTS.E.BYPASS.128 [R35+0x2000], desc[UR16][R2.64] ;  /* 0x0200000002237fae */ /* 0x0005e2000b901c50 */
[----:B------:R-:W-:Y:S01]  /*0a30*/  IMAD.X R16, RZ, RZ, R3, P0 ;  /* 0x000000ffff107224 */ /* 0x000fe200000e0603 */
[----:B---3--:R-:W-:Y:S02]  /*0a40*/  LOP3.LUT R22, R19, 0x7fffffc, RZ, 0xc0, !PT ;  /* 0x07fffffc13167812 */ /* 0x008fe400078ec0ff */
[----:B------:R-:W0:Y:S01]  /*0a50*/  LDGDEPBAR ;  /* 0x00000000000079af */ /* 0x000e220000000000 */
[----:B----4-:R-:W-:Y:S02]  /*0a60*/  CS2R R32, SRZ ;  /* 0x0000000000207805 */ /* 0x010fe4000001ff00 */
[----:B--2---:R-:W-:-:S07]  /*0a70*/  CS2R R34, SRZ ;  /* 0x0000000000227805 */ /* 0x004fce000001ff00 */
.L_x_0:
[----:B--2---:R-:W2:Y:S01]  /*0a80*/  SHFL.IDX PT, R2, R22, RZ, 0x1f ;  /* 0x00001fff16027589 */ /* 0x004ea200000e0000 */
[----:B------:R-:W-:Y:S01]  /*0a90*/  UIADD3 UR14, UR14, 0x1, URZ ;  /* 0x000000010e0e7890 */ /* 0x000fe2000fffe03f */
[----:B------:R-:W-:-:S04]  /*0aa0*/  DEPBAR.LE SB0, 0x0 ;  /* 0x000080000000791a */ /* 0x000fc80000000000 */
[----:B------:R-:W-:Y:S01]  /*0ab0*/  UISETP.GE.AND UP0, UPT, UR14, 0x2, UPT ;  /* 0x000000020e00788c */ /* 0x000fe2000bf06270 */
[----:B------:R-:W-:Y:S01]  /*0ac0*/  BAR.SYNC.DEFER_BLOCKING 0x0 ;  /* 0x0000000000007b1d */ /* 0x000fe20000010000 */
[----:B------:R-:W-:Y:S01]  /*0ad0*/  UIADD3 UR4, UR4, 0x1, URZ ;  /* 0x0000000104047890 */ /* 0x000fe2000fffe03f */
[C---:B------:R-:W-:Y:S01]  /*0ae0*/  ISETP.GE.U32.AND P0, PT, R20.reuse, 0xbe0, PT ;  /* 0x00000be01400780c */ /* 0x040fe20003f06070 */
[----:B------:R-:W-:Y:S01]  /*0af0*/  USEL UR14, UR14, URZ, !UP0 ;  /* 0x0000003f0e0e7287 */ /* 0x000fe2000c000000 */
[----:B------:R-:W-:Y:S02]  /*0b00*/  IMAD.MOV.U32 R3, RZ, RZ, R17 ;  /* 0x000000ffff037224 */ /* 0x000fe400078e0011 */
[----:B------:R-:W-:Y:S01]  /*0b10*/  UMOV UR11, 0x80000020 ;  /* 0x80000020000b7882 */ /* 0x000fe20000000000 */
[----:B------:R-:W-:Y:S01]  /*0b20*/  VIADD R20, R20, 0x20 ;  /* 0x0000002014147836 */ /* 0x000fe20000000000 */
[----:B--2---:R-:W-:Y:S01]  /*0b30*/  R2UR UR6, R2 ;  /* 0x00000000020672ca */ /* 0x004fe200000e0000 */
[----:B------:R-:W-:Y:S01]  /*0b40*/  IMAD.MOV.U32 R2, RZ, RZ, R10 ;  /* 0x000000ffff027224 */ /* 0x000fe200078e000a */
[----:B------:R-:W-:Y:S01]  /*0b50*/  IADD3 R10, P4, R10, 0x40, RZ ;  /* 0x000000400a0a7810 */ /* 0x000fe20007f9e0ff */
[----:B------:R-:W-:-:S04]  /*0b60*/  WARPGROUP.ARRIVE ;  /* 0x00000000000079c5 */ /* 0x000fc80000000000 */
[----:B------:R-:W-:-:S06]  /*0b70*/  IMAD.X R17, RZ, RZ, R17, P4 ;  /* 0x000000ffff117224 */ /* 0x000fcc00020e0611 */
[----:B------:R-:W-:Y:S02]  /*0b80*/  USHF.L.U32 UR7, UR6, 0x6, URZ ;  /* 0x0000000606077899 */ /* 0x000fe4000800063f */
[----:B------:R-:W-:Y:S02]  /*0b90*/  ULEA UR6, UR14, UR5, 0xc ;  /* 0x000000050e067291 */ /* 0x000fe4000f8e603f */
[----:B------:R-:W-:Y:S02]  /*0ba0*/  ULOP3.LUT UR7, UR7, 0xc0, URZ, 0xc0, !UPT ;  /* 0x000000c007077892 */ /* 0x000fe4000f8ec03f */
[----:B------:R-:W-:Y:S02]  /*0bb0*/  USHF.R.U32.HI UR8, URZ, 0x4, UR6 ;  /* 0x000000043f087899 */ /* 0x000fe40008011606 */
[----:B------:R-:W-:Y:S02]  /*0bc0*/  UIADD3 UR6, UR6, 0x2000, URZ ;  /* 0x0000200006067890 */ /* 0x000fe4000fffe03f */
[----:B------:R-:W-:-:S02]  /*0bd0*/  ULOP3.LUT UR8, UR8, 0x3fff, URZ, 0xc0, !UPT ;  /* 0x00003fff08087892 */ /* 0x000fc4000f8ec03f */
[----:B------:R-:W-:Y:S02]  /*0be0*/  USHF.R.U32.HI UR6, URZ, 0x4, UR6 ;  /* 0x000000043f067899 */ /* 0x000fe40008011606 */
[----:B------:R-:W-:Y:S02]  /*0bf0*/  UIADD3 UR12, UP0, UR7, UR8, URZ ;  /* 0x00000008070c7290 */ /* 0x000fe4000ff1e03f */
[----:B------:R-:W-:Y:S02]  /*0c00*/  ULOP3.LUT UR6, UR6, 0x3fff, URZ, 0xc0, !UPT ;  /* 0x00003fff06067892 */ /* 0x000fe4000f8ec03f */
[----:B------:R-:W-:Y:S02]  /*0c10*/  UIADD3.X UR13, URZ, URZ, URZ, UP0, !UPT ;  /* 0x0000003f3f0d7290 */ /* 0x000fe400087fe43f */
[----:B------:R-:W-:Y:S02]  /*0c20*/  ULOP3.LUT UR10, UR6, 0x1000000, URZ, 0xfc, !UPT ;  /* 0x01000000060a7892 */ /* 0x000fe4000f8efc3f */
[----:B------:R-:W-:-:S02]  /*0c30*/  ULOP3.LUT UR8, UR12, 0x1000000, URZ, 0xfc, !UPT ;  /* 0x010000000c087892 */ /* 0x000fc4000f8efc3f */
[----:B------:R-:W-:Y:S01]  /*0c40*/  ULOP3.LUT UR9, UR13, 0x80000020, URZ, 0xfc, !UPT ;  /* 0x800000200d097892 */ /* 0x000fe2000f8efc3f */
[----:B------:R-:W-:Y:S01]  /*0c50*/  UMOV UR7, URZ ;  /* 0x0000003f00077c82 */ /* 0x000fe20008000000 */
[----:B------:R-:W-:-:S04]  /*0c60*/  UISETP.GE.AND UP0, UPT, UR4, 0x2, UPT ;  /* 0x000000020400788c */ /* 0x000fc8000bf06270 */
[----:B------:R-:W-:-:S03]  /*0c70*/  USEL UR4, UR4, URZ, !UP0 ;  /* 0x0000003f04047287 */ /* 0x000fc6000c000000 */
[----:B------:R-:W-:Y:S01]  /*0c80*/  HGMMA.64x64x16.F32.BF16 R24, gdesc[UR8], R24 ;  /* 0x00e00000081879f0 */ /* 0x000fe20008701818 */
[----:B------:R-:W-:Y:S01]  /*0c90*/  UMOV UR8, 0x1000002 ;  /* 0x0100000200087882 */ /* 0x000fe20000000000 */
[----:B------:R-:W-:Y:S02]  /*0ca0*/  UMOV UR9, 0x80000020 ;  /* 0x8000002000097882 */ /* 0x000fe40000000000 */
[----:B------:R-:W-:Y:S02]  /*0cb0*/  UIADD3.64 UR10, UR6, UR8, URZ ;  /* 0x00000008060a7297 */ /* 0x000fe4000fffe03f */
[----:B------:R-:W-:Y:S02]  /*0cc0*/  UIADD3.64 UR8, UR12, UR8, URZ ;  /* 0x000000080c087297 */ /* 0x000fe4000fffe03f */
[----:B------:R-:W-:-:S06]  /*0cd0*/  ULEA UR6, UR4, UR5, 0xc ;  /* 0x0000000504067291 */ /* 0x000fcc000f8e603f */
[----:B------:R-:W-:Y:S02]  /*0ce0*/  LEA R21, R6, UR6, 0x1 ;  /* 0x0000000606157c11 */ /* 0x000fe4000f8e08ff */
[----:B------:R-:W-:Y:S01]  /*0cf0*/  LEA R23, R8, UR6, 0x1 ;  /* 0x0000000608177c11 */ /* 0x000fe2000f8e08ff */
[----:B------:R-:W-:Y:S03]  /*0d00*/  HGMMA.64x64x16.F32.BF16 R24, gdesc[UR8], R24, gsb0 ;  /* 0x00e00000081879f0 */ /* 0x000fe60008001818 */
[----:B------:R-:W-:Y:S02]  /*0d10*/  WARPGROUP.DEPBAR.LE gsb0, 0x1 ;  /* 0x00008000000079c5 */ /* 0x000fe40000010100 */
[----:B------:R-:W-:Y:S06]  /*0d20*/  BAR.SYNC.DEFER_BLOCKING 0x0 ;  /* 0x0000000000007b1d */ /* 0x000fec0000010000 */
[----:B------:R-:W-:Y:S01]  /*0d30*/  @!PT LDS RZ, [RZ] ;  /* 0x00000000fffff984 */ /* 0x000fe20000000800 */
[----:B------:R-:W-:Y:S01]  /*0d40*/  @!PT LDS RZ, [RZ] ;  /* 0x00000000fffff984 */ /* 0x000fe20000000800 */
[----:B------:R-:W-:Y:S01]  /*0d50*/  @!PT LDS RZ, [RZ] ;  /* 0x00000000fffff984 */ /* 0x000fe20000000800 */
[----:B------:R2:W-:Y:S02]  /*0d60*/  LDGSTS.E.BYPASS.128 [R21], desc[UR16][R2.64], !P0 ;  /* 0x0000000002157fae */ /* 0x0005e4000c101c50 */
[----:B--2---:R-:W-:Y:S01]  /*0d70*/  IMAD.MOV.U32 R2, RZ, RZ, R11 ;  /* 0x000000ffff027224 */ /* 0x004fe200078e000b */
[----:B------:R-:W-:Y:S01]  /*0d80*/  IADD3 R11, P3, R11, 0x40, RZ ;  /* 0x000000400b0b7810 */ /* 0x000fe20007f7e0ff */
[----:B------:R-:W-:-:S04]  /*0d90*/  IMAD.MOV.U32 R3, RZ, RZ, R14 ;  /* 0x000000ffff037224 */ /* 0x000fc800078e000e */
[----:B------:R-:W-:Y:S01]  /*0da0*/  IMAD.X R14, RZ, RZ, R14, P3 ;  /* 0x000000ffff0e7224 */ /* 0x000fe200018e060e */
[----:B------:R2:W-:Y:S04]  /*0db0*/  LDGSTS.E.BYPASS.128 [R23], desc[UR16][R2.64], !P0 ;  /* 0x0000000002177fae */ /* 0x0005e8000c101c50 */
[----:B------:R-:W0:Y:S01]  /*0dc0*/  LDGDEPBAR ;  /* 0x00000000000079af */ /* 0x000e220000000000 */
[----:B--2---:R-:W-:Y:S01]  /*0dd0*/  IMAD.MOV.U32 R2, RZ, RZ, R12 ;  /* 0x000000ffff027224 */ /* 0x004fe200078e000c */
[----:B------:R-:W-:Y:S01]  /*0de0*/  IADD3 R12, P2, R12, 0x40, RZ ;  /* 0x000000400c0c7810 */ /* 0x000fe20007f5e0ff */
[----:B------:R-:W-:-:S04]  /*0df0*/  IMAD.MOV.U32 R3, RZ, RZ, R13 ;  /* 0x000000ffff037224 */ /* 0x000fc800078e000d */
[----:B------:R-:W-:Y:S01]  /*0e00*/  IMAD.X R13, RZ, RZ, R13, P2 ;  /* 0x000000ffff0d7224 */ /* 0x000fe200010e060d */
[----:B------:R2:W-:Y:S02]  /*0e10*/  LDGSTS.E.BYPASS.128 [R21+0x2000], desc[UR16][R2.64], !P0 ;  /* 0x0200000002157fae */ /* 0x0005e4000c101c50 */
[----:B--2---:R-:W-:Y:S01]  /*0e20*/  IMAD.MOV.U32 R2, RZ, RZ, R15 ;  /* 0x000000ffff027224 */ /* 0x004fe200078e000f */
[----:B------:R-:W-:Y:S01]  /*0e30*/  IADD3 R15, P1, R15, 0x40, RZ ;  /* 0x000000400f0f7810 */ /* 0x000fe20007f3e0ff */
[----:B------:R-:W-:-:S04]  /*0e40*/  IMAD.MOV.U32 R3, RZ, RZ, R16 ;  /* 0x000000ffff037224 */ /* 0x000fc800078e0010 */
[----:B------:R-:W-:Y:S01]  /*0e50*/  IMAD.X R16, RZ, RZ, R16, P1 ;  /* 0x000000ffff107224 */ /* 0x000fe200008e0610 */
[----:B------:R2:W-:Y:S04]  /*0e60*/  LDGSTS.E.BYPASS.128 [R23+0x2000], desc[UR16][R2.64], !P0 ;  /* 0x0200000002177fae */ /* 0x0005e8000c101c50 */
[----:B------:R-:W0:Y:S01]  /*0e70*/  LDGDEPBAR ;  /* 0x00000000000079af */ /* 0x000e220000000000 */
[----:B------:R-:W-:Y:S05]  /*0e80*/  @!P0 BRA `(.L_x_0) ;  /* 0xfffffff800fc8947 */ /* 0x000fea000383ffff */
[----:B------:R-:W-:Y:S02]  /*0e90*/  WARPGROUP.DEPBAR.LE gsb0, 0x0 ;  /* 0x00008000000079c5 */ /* 0x000fe40000010000 */
[----:B------:R-:W-:-:S04]  /*0ea0*/  DEPBAR.LE SB0, 0x0 ;  /* 0x000080000000791a */ /* 0x000fc80000000000 */
[----:B--2---:R-:W-:Y:S01]  /*0eb0*/  IMAD.SHL.U32 R2, R18, 0x4, RZ ;  /* 0x0000000412027824 */ /* 0x004fe200078e00ff */
[----:B------:R-:W-:Y:S02]  /*0ec0*/  LOP3.LUT R9, R9, 0xf, RZ, 0xc0, !PT ;  /* 0x0000000f09097812 */ /* 0x000fe400078ec0ff */
[----:B------:R-:W-:Y:S02]  /*0ed0*/  LOP3.LUT R19, R19, 0x3, RZ, 0xc0, !PT ;  /* 0x0000000313137812 */ /* 0x000fe400078ec0ff */
[----:B------:R-:W-:Y:S02]  /*0ee0*/  LOP3.LUT R2, R2, 0x8, RZ, 0xc0, !PT ;  /* 0x0000000802027812 */ /* 0x000fe400078ec0ff */
[----:B------:R-:W-:Y:S02]  /*0ef0*/  LOP3.LUT R18, R18, 0x3, RZ, 0xc0, !PT ;  /* 0x0000000312127812 */ /* 0x000fe400078ec0ff */
[----:B------:R-:W-:Y:S01]  /*0f00*/  F2FP.BF16.F32.PACK_AB R24, R25, R24 ;  /* 0x000000181918723e */ /* 0x000fe200000010ff */
[----:B------:R-:W-:Y:S01]  /*0f10*/  IMAD R2, R9, 0x48, R2 ;  /* 0x0000004809027824 */ /* 0x000fe200078e0202 */
[----:B------:R-:W-:Y:S01]  /*0f20*/  F2FP.BF16.F32.PACK_AB R25, R27, R26 ;  /* 0x0000001a1b19723e */ /* 0x000fe200000010ff */
[----:B------:R-:W-:Y:S01]  /*0f30*/  IMAD R3, R19, 0x4, R18 ;  /* 0x0000000413037824 */ /* 0x000fe200078e0212 */
[----:B------:R-:W-:Y:S01]  /*0f40*/  F2FP.BF16.F32.PACK_AB R32, R33, R32 ;  /* 0x000000202120723e */ /* 0x000fe200000010ff */
[----:B------:R-:W-:Y:S01]  /*0f50*/  IMAD R19, R19, 0x480, R2 ;  /* 0x0000048013137824 */ /* 0x000fe200078e0202 */
[----:B------:R-:W-:-:S02]  /*0f60*/  F2FP.BF16.F32.PACK_AB R26, R29, R28 ;  /* 0x0000001c1d1a723e */ /* 0x000fc400000010ff */
[----:B------:R-:W-:Y:S02]  /*0f70*/  F2FP.BF16.F32.PACK_AB R27, R31, R30 ;  /* 0x0000001e1f1b723e */ /* 0x000fe400000010ff */
[----:B------:R-:W-:Y:S02]  /*0f80*/  F2FP.BF16.F32.PACK_AB R33, R35, R34 ;  /* 0x000000222321723e */ /* 0x000fe400000010ff */
[----:B------:R-:W-:Y:S02]  /*0f90*/  F2FP.BF16.F32.PACK_AB R40, R41, R40 ;  /* 0x000000282928723e */ /* 0x000fe400000010ff */
[----:B------:R-:W-:Y:S01]  /*0fa0*/  LEA R20, R19, UR5, 0x1 ;  /* 0x0000000513147c11 */ /* 0x000fe2000f8e08ff */
[----:B------:R-:W-:Y:S01]  /*0fb0*/  BAR.SYNC.DEFER_BLOCKING 0x0 ;  /* 0x0000000000007b1d */ /* 0x000fe20000010000 */
[----:B------:R-:W-:Y:S02]  /*0fc0*/  F2FP.BF16.F32.PACK_AB R34, R37, R36 ;  /* 0x000000242522723e */ /* 0x000fe400000010ff */
[----:B------:R-:W-:-:S02]  /*0fd0*/  F2FP.BF16.F32.PACK_AB R35, R39, R38 ;  /* 0x000000262723723e */ /* 0x000fc400000010ff */
[----:B------:R-:W-:Y:S02]  /*0fe0*/  F2FP.BF16.F32.PACK_AB R41, R43, R42 ;  /* 0x0000002a2b29723e */ /* 0x000fe400000010ff */
[----:B------:R-:W-:Y:S02]  /*0ff0*/  F2FP.BF16.F32.PACK_AB R48, R49, R48 ;  /* 0x000000303130723e */ /* 0x000fe400000010ff */
[----:B------:R-:W-:Y:S02]  /*1000*/  F2FP.BF16.F32.PACK_AB R42, R45, R44 ;  /* 0x0000002c2d2a723e */ /* 0x000fe400000010ff */
[----:B------:R-:W-:Y:S02]  /*1010*/  F2FP.BF16.F32.PACK_AB R43, R47, R46 ;  /* 0x0000002e2f2b723e */ /* 0x000fe400000010ff */
[----:B------:R-:W-:Y:S02]  /*1020*/  F2FP.BF16.F32.PACK_AB R49, R51, R50 ;  /* 0x000000323331723e */ /* 0x000fe400000010ff */
[----:B------:R-:W-:-:S02]  /*1030*/  F2FP.BF16.F32.PACK_AB R50, R53, R52 ;  /* 0x000000343532723e */ /* 0x000fc400000010ff */
[----:B------:R-:W-:Y:S02]  /*1040*/  F2FP.BF16.F32.PACK_AB R51, R55, R54 ;  /* 0x000000363733723e */ /* 0x000fe400000010ff */
[----:B------:R-:W-:Y:S02]  /*1050*/  LOP3.LUT R2, R0, 0x38, RZ, 0xc0, !PT ;  /* 0x0000003800027812 */ /* 0x000fe400078ec0ff */
[----:B------:R-:W-:Y:S02]  /*1060*/  LOP3.LUT R5, R5, 0x38, R0, 0xf8, !PT ;  /* 0x0000003805057812 */ /* 0x000fe400078ef800 */
[C---:B------:R-:W-:Y:S01]  /*1070*/  LOP3.LUT R0, R4.reuse, 0x10, RZ, 0xfc, !PT ;  /* 0x0000001004007812 */ /* 0x040fe200078efcff */
[----:B------:R2:W-:Y:S01]  /*1080*/  STSM.16.M88.4 [R20], R24 ;  /* 0x0000001814007844 */ /* 0x0005e20000000200 */
[----:B------:R-:W-:Y:S01]  /*1090*/  IMAD R2, R3, 0x48, R2 ;  /* 0x0000004803027824 */ /* 0x000fe200078e0202 */
[----:B------:R-:W-:Y:S01]  /*10a0*/  ISETP.GE.AND P0, PT, R5, 0xc00, PT ;  /* 0x00000c000500780c */ /* 0x000fe20003f06270 */
[C---:B------:R-:W-:Y:S01]  /*10b0*/  IMAD R23, R4.reuse, 0xc00, R5 ;  /* 0x00000c0004177824 */ /* 0x040fe200078e0205 */
[----:B------:R-:W-:Y:S01]  /*10c0*/  STSM.16.M88.4 [R20+0x20], R32 ;  /* 0x0000202014007844 */ /* 0x000fe20000000200 */
[----:B------:R-:W-:-:S02]  /*10d0*/  LOP3.LUT R6, R4, 0x20, RZ, 0xfc, !PT ;  /* 0x0000002004067812 */ /* 0x000fc400078efcff */
[----:B------:R-:W-:Y:S01]  /*10e0*/  LEA R22, R2, UR5, 0x1 ;  /* 0x0000000502167c11 */ /* 0x000fe2000f8e08ff */
[----:B------:R-:W-:Y:S01]  /*10f0*/  STSM.16.M88.4 [R20+0x40], R40 ;  /* 0x0000402814007844 */ /* 0x000fe20000000200 */
[----:B------:R-:W3:Y:S01]  /*1100*/  LDC.64 R2, c[0x0][0x220] ;  /* 0x00008800ff027b82 */ /* 0x000ee20000000a00 */
[C---:B------:R-:W-:Y:S01]  /*1110*/  ISETP.LT.AND P1, PT, R4.reuse, R7, !P0 ;  /* 0x000000070400720c */ /* 0x040fe20004721270 */
[----:B------:R-:W-:Y:S01]  /*1120*/  VIADD R21, R23, 0xc000 ;  /* 0x0000c00017157836 */ /* 0x000fe20000000000 */
[----:B------:R4:W-:Y:S01]  /*1130*/  STSM.16.M88.4 [R20+0x60], R48 ;  /* 0x0000603014007844 */ /* 0x0009e20000000200 */
[----:B------:R-:W-:-:S04]  /*1140*/  LOP3.LUT R4, R4, 0x30, RZ, 0xfc, !PT ;  /* 0x0000003004047812 */ /* 0x000fc800078efcff */
[----:B------:R-:W-:Y:S01]  /*1150*/  BAR.SYNC.DEFER_BLOCKING 0x0 ;  /* 0x0000000000007b1d */ /* 0x000fe20000010000 */
[-C--:B------:R-:W-:Y:S01]  /*1160*/  ISETP.LT.AND P2, PT, R0, R7.reuse, !P0 ;  /* 0x000000070000720c */ /* 0x080fe20004741270 */
[C---:B--2---:R-:W-:Y:S01]  /*1170*/  VIADD R25, R23.reuse, 0x18000 ;  /* 0x0001800017197836 */ /* 0x044fe20000000000 */
[-C--:B------:R-:W-:Y:S02]  /*1180*/  ISETP.LT.AND P3, PT, R6, R7.reuse, !P0 ;  /* 0x000000070600720c */ /* 0x080fe40004761270 */
[----:B------:R-:W-:Y:S01]  /*1190*/  ISETP.LT.AND P0, PT, R4, R7, !P0 ;  /* 0x000000070400720c */ /* 0x000fe20004701270 */
[----:B---3--:R-:W-:-:S04]  /*11a0*/  IMAD.WIDE R4, R23, 0x2, R2 ;  /* 0x0000000217047825 */ /* 0x008fc800078e0202 */
[--C-:B------:R-:W-:Y:S01]  /*11b0*/  IMAD.WIDE R6, R21, 0x2, R2.reuse ;  /* 0x0000000215067825 */ /* 0x100fe200078e0202 */
[----:B------:R-:W2:Y:S03]  /*11c0*/  LDS.128 R16, [R22] ;  /* 0x0000000016107984 */ /* 0x000ea60000000c00 */
[----:B----4-:R-:W-:Y:S01]  /*11d0*/  IMAD.WIDE R20, R25, 0x2, R2 ;  /* 0x0000000219147825 */ /* 0x010fe200078e0202 */
[----:B------:R-:W3:Y:S04]  /*11e0*/  LDS.128 R12, [R22+0x900] ;  /* 0x00090000160c7984 */ /* 0x000ee80000000c00 */
[----:B------:R-:W4:Y:S04]  /*11f0*/  LDS.128 R8, [R22+0x1200] ;  /* 0x0012000016087984 */ /* 0x000f280000000c00 */
[----:B--2---:R2:W-:Y:S04]  /*1200*/  @P1 STG.E.128 desc[UR16][R4.64], R16 ;  /* 0x0000001004001986 */ /* 0x0045e8000c101d10 */
[----:B---3--:R2:W-:Y:S04]  /*1210*/  @P2 STG.E.128 desc[UR16][R6.64], R12 ;  /* 0x0000000c06002986 */ /* 0x0085e8000c101d10 */
[----:B----4-:R2:W-:Y:S01]  /*1220*/  @P3 STG.E.128 desc[UR16][R20.64], R8 ;  /* 0x0000000814003986 */ /* 0x0105e2000c101d10 */
[----:B------:R-:W-:Y:S05]  /*1230*/  @!P0 EXIT ;  /* 0x000000000000894d */ /* 0x000fea0003800000 */
[----:B--2---:R-:W1:Y:S01]  /*1240*/  LDS.128 R4, [R22+0x1b00] ;  /* 0x001b000016047984 */ /* 0x004e620000000c00 */
[----:B------:R-:W-:-:S04]  /*1250*/  VIADD R23, R23, 0x24000 ;  /* 0x0002400017177836 */ /* 0x000fc80000000000 */
[----:B------:R-:W-:-:S05]  /*1260*/  IMAD.WIDE R2, R23, 0x2, R2 ;  /* 0x0000000217027825 */ /* 0x000fca00078e0202 */
[----:B-1----:R-:W-:Y:S01]  /*1270*/  STG.E.128 desc[UR16][R2.64], R4 ;  /* 0x0000000402007986 */ /* 0x002fe2000c101d10 */
[----:B------:R-:W-:Y:S05]  /*1280*/  EXIT ;  /* 0x000000000000794d */ /* 0x000fea0003800000 */
.L_x_1:
[----:B------:R-:W-:-:S00]  /*1290*/  BRA `(.L_x_1) ;  /* 0xfffffffc00fc7947 */ /* 0x000fc0000383ffff */
[----:B------:R-:W-:-:S00]  /*12a0*/  NOP ;  /* 0x0000000000007918 */ /* 0x000fc00000000000 */
        /* <DEDUP_REMOVED lines=13> */
.L_x_2:


//--------------------- .nv.shared.triton_mm      --------------------------
	.section	.nv.shared.triton_mm,"aw",@nobits
	.sectionflags	@""
	.align	16
	.zero		1024


//--------------------- .nv.constant0.triton_mm   --------------------------
	.section	.nv.constant0.triton_mm,"a",@progbits
	.sectionflags	@""
	.align	4
.nv.constant0.triton_mm:
	.zero		560
